//
// Generated by NVIDIA NVVM Compiler
//
// Compiler Build ID: CL-36424714
// Cuda compilation tools, release 13.0, V13.0.88
// Based on NVVM 20.0.0
//

.version 9.0
.target sm_100
.address_size 64

	// .globl	_Z4GEMMPKfS0_Pfiii

.visible .entry _Z4GEMMPKfS0_Pfiii(
	.param .u64 .ptr .align 1 _Z4GEMMPKfS0_Pfiii_param_0,
	.param .u64 .ptr .align 1 _Z4GEMMPKfS0_Pfiii_param_1,
	.param .u64 .ptr .align 1 _Z4GEMMPKfS0_Pfiii_param_2,
	.param .u32 _Z4GEMMPKfS0_Pfiii_param_3,
	.param .u32 _Z4GEMMPKfS0_Pfiii_param_4,
	.param .u32 _Z4GEMMPKfS0_Pfiii_param_5
)
{
	.reg .pred 	%p<13>;
	.reg .b32 	%r<41>;
	.reg .b32 	%f<68>;
	.reg .b64 	%rd<53>;

	ld.param.u64 	%rd7, [_Z4GEMMPKfS0_Pfiii_param_0];
	ld.param.u64 	%rd8, [_Z4GEMMPKfS0_Pfiii_param_1];
	ld.param.u64 	%rd6, [_Z4GEMMPKfS0_Pfiii_param_2];
	ld.param.u32 	%r20, [_Z4GEMMPKfS0_Pfiii_param_3];
	ld.param.u32 	%r18, [_Z4GEMMPKfS0_Pfiii_param_4];
	ld.param.u32 	%r19, [_Z4GEMMPKfS0_Pfiii_param_5];
	cvta.to.global.u64 	%rd1, %rd8;
	cvta.to.global.u64 	%rd2, %rd7;
	mov.u32 	%r21, %ctaid.y;
	mov.u32 	%r22, %ntid.y;
	mov.u32 	%r23, %tid.y;
	mad.lo.s32 	%r1, %r21, %r22, %r23;
	mov.u32 	%r24, %ctaid.x;
	mov.u32 	%r25, %ntid.x;
	mov.u32 	%r26, %tid.x;
	mad.lo.s32 	%r2, %r24, %r25, %r26;
	setp.ge.s32 	%p1, %r1, %r20;
	setp.ge.s32 	%p2, %r2, %r18;
	or.pred  	%p3, %p1, %p2;
	@%p3 bra 	$L__BB0_14;
	setp.lt.s32 	%p4, %r19, 1;
	mov.f32 	%f67, 0f00000000;
	@%p4 bra 	$L__BB0_13;
	mul.lo.s32 	%r3, %r19, %r1;
	and.b32  	%r4, %r19, 7;
	setp.lt.u32 	%p5, %r19, 8;
	mov.f32 	%f67, 0f00000000;
	mov.b32 	%r39, 0;
	@%p5 bra 	$L__BB0_5;
	and.b32  	%r39, %r19, 2147483640;
	neg.s32 	%r37, %r39;
	shl.b32 	%r7, %r18, 3;
	mul.wide.u32 	%rd9, %r3, 4;
	add.s64 	%rd10, %rd9, %rd2;
	add.s64 	%rd52, %rd10, 16;
	mov.f32 	%f67, 0f00000000;
	mul.wide.s32 	%rd13, %r18, 4;
	mov.u32 	%r36, %r2;
$L__BB0_4:
	.pragma "nounroll";
	ld.global.f32 	%f17, [%rd52+-16];
	mul.wide.s32 	%rd11, %r36, 4;
	add.s64 	%rd12, %rd1, %rd11;
	ld.global.f32 	%f18, [%rd12];
	fma.rn.f32 	%f19, %f17, %f18, %f67;
	ld.global.f32 	%f20, [%rd52+-12];
	add.s64 	%rd14, %rd12, %rd13;
	ld.global.f32 	%f21, [%rd14];
	fma.rn.f32 	%f22, %f20, %f21, %f19;
	ld.global.f32 	%f23, [%rd52+-8];
	add.s64 	%rd15, %rd14, %rd13;
	ld.global.f32 	%f24, [%rd15];
	fma.rn.f32 	%f25, %f23, %f24, %f22;
	ld.global.f32 	%f26, [%rd52+-4];
	add.s64 	%rd16, %rd15, %rd13;
	ld.global.f32 	%f27, [%rd16];
	fma.rn.f32 	%f28, %f26, %f27, %f25;
	ld.global.f32 	%f29, [%rd52];
	add.s64 	%rd17, %rd16, %rd13;
	ld.global.f32 	%f30, [%rd17];
	fma.rn.f32 	%f31, %f29, %f30, %f28;
	ld.global.f32 	%f32, [%rd52+4];
	add.s64 	%rd18, %rd17, %rd13;
	ld.global.f32 	%f33, [%rd18];
	fma.rn.f32 	%f34, %f32, %f33, %f31;
	ld.global.f32 	%f35, [%rd52+8];
	add.s64 	%rd19, %rd18, %rd13;
	ld.global.f32 	%f36, [%rd19];
	fma.rn.f32 	%f37, %f35, %f36, %f34;
	ld.global.f32 	%f38, [%rd52+12];
	add.s64 	%rd20, %rd19, %rd13;
	ld.global.f32 	%f39, [%rd20];
	fma.rn.f32 	%f67, %f38, %f39, %f37;
	add.s32 	%r37, %r37, 8;
	add.s32 	%r36, %r36, %r7;
	add.s64 	%rd52, %rd52, 32;
	setp.ne.s32 	%p6, %r37, 0;
	@%p6 bra 	$L__BB0_4;
$L__BB0_5:
	setp.eq.s32 	%p7, %r4, 0;
	@%p7 bra 	$L__BB0_13;
	and.b32  	%r13, %r19, 3;
	setp.lt.u32 	%p8, %r4, 4;
	@%p8 bra 	$L__BB0_8;
	add.s32 	%r28, %r39, %r3;
	mul.wide.u32 	%rd21, %r28, 4;
	add.s64 	%rd22, %rd2, %rd21;
	ld.global.f32 	%f41, [%rd22];
	mad.lo.s32 	%r29, %r39, %r18, %r2;
	mul.wide.s32 	%rd23, %r29, 4;
	add.s64 	%rd24, %rd1, %rd23;
	ld.global.f32 	%f42, [%rd24];
	fma.rn.f32 	%f43, %f41, %f42, %f67;
	cvt.u64.u32 	%rd25, %r3;
	cvt.u64.u32 	%rd26, %r39;
	add.s64 	%rd27, %rd26, %rd25;
	shl.b64 	%rd28, %rd27, 2;
	add.s64 	%rd29, %rd2, %rd28;
	ld.global.f32 	%f44, [%rd29+4];
	mul.wide.s32 	%rd30, %r18, 4;
	add.s64 	%rd31, %rd24, %rd30;
	ld.global.f32 	%f45, [%rd31];
	fma.rn.f32 	%f46, %f44, %f45, %f43;
	ld.global.f32 	%f47, [%rd29+8];
	add.s64 	%rd32, %rd31, %rd30;
	ld.global.f32 	%f48, [%rd32];
	fma.rn.f32 	%f49, %f47, %f48, %f46;
	ld.global.f32 	%f50, [%rd29+12];
	add.s64 	%rd33, %rd32, %rd30;
	ld.global.f32 	%f51, [%rd33];
	fma.rn.f32 	%f67, %f50, %f51, %f49;
	add.s32 	%r39, %r39, 4;
$L__BB0_8:
	setp.eq.s32 	%p9, %r13, 0;
	@%p9 bra 	$L__BB0_13;
	setp.eq.s32 	%p10, %r13, 1;
	@%p10 bra 	$L__BB0_11;
	add.s32 	%r30, %r39, %r3;
	mul.wide.u32 	%rd34, %r30, 4;
	add.s64 	%rd35, %rd2, %rd34;
	ld.global.f32 	%f53, [%rd35];
	mad.lo.s32 	%r31, %r39, %r18, %r2;
	mul.wide.s32 	%rd36, %r31, 4;
	add.s64 	%rd37, %rd1, %rd36;
	ld.global.f32 	%f54, [%rd37];
	fma.rn.f32 	%f55, %f53, %f54, %f67;
	cvt.u64.u32 	%rd38, %r3;
	cvt.u64.u32 	%rd39, %r39;
	add.s64 	%rd40, %rd39, %rd38;
	shl.b64 	%rd41, %rd40, 2;
	add.s64 	%rd42, %rd2, %rd41;
	ld.global.f32 	%f56, [%rd42+4];
	mul.wide.s32 	%rd43, %r18, 4;
	add.s64 	%rd44, %rd37, %rd43;
	ld.global.f32 	%f57, [%rd44];
	fma.rn.f32 	%f67, %f56, %f57, %f55;
	add.s32 	%r39, %r39, 2;
$L__BB0_11:
	and.b32  	%r32, %r19, 1;
	setp.eq.b32 	%p11, %r32, 1;
	not.pred 	%p12, %p11;
	@%p12 bra 	$L__BB0_13;
	add.s32 	%r33, %r39, %r3;
	mul.wide.u32 	%rd45, %r33, 4;
	add.s64 	%rd46, %rd2, %rd45;
	ld.global.f32 	%f58, [%rd46];
	mad.lo.s32 	%r34, %r39, %r18, %r2;
	mul.wide.s32 	%rd47, %r34, 4;
	add.s64 	%rd48, %rd1, %rd47;
	ld.global.f32 	%f59, [%rd48];
	fma.rn.f32 	%f67, %f58, %f59, %f67;
$L__BB0_13:
	mad.lo.s32 	%r35, %r18, %r1, %r2;
	cvta.to.global.u64 	%rd49, %rd6;
	mul.wide.s32 	%rd50, %r35, 4;
	add.s64 	%rd51, %rd49, %rd50;
	st.global.f32 	[%rd51], %f67;
$L__BB0_14:
	ret;

}


// ===== COMPILED SASS (sm_100) =====

	.target	sm_100

	.elftype	@"ET_EXEC"


//--------------------- .note.nv.tkinfo           --------------------------
	.section	.note.nv.tkinfo,"",@"SHT_NOTE"
	.sectionflags	@"SHF_NOTE_NV_TKINFO"
	.tkinfo
        /*0018*/ 	.word	0x00000002
        /*0030*/ 	.string	""
        /*0030*/ 	.string	"ptxas"
        /*0030*/ 	.string	"Cuda compilation tools, release 13.0, V13.0.88"
        /*0030*/ 	.string	"Build cuda_13.0.r13.0/compiler.36424714_0"
        /*0030*/ 	.string	"-arch sm_100 -m 64 "



//--------------------- .note.nv.cuinfo           --------------------------
	.section	.note.nv.cuinfo,"",@"SHT_NOTE"
	.sectionflags	@"SHF_NOTE_NV_CUINFO"
        /*0018*/ 	.short	0x0002
        /*001a*/ 	.short	0x0064
        /*001c*/ 	.short	0x0082
	.zero		2


//--------------------- .nv.info                  --------------------------
	.section	.nv.info,"",@"SHT_CUDA_INFO"
	.align	4


	//----- nvinfo : EIATTR_REGCOUNT
	.align		4
        /*0000*/ 	.byte	0x04, 0x2f
        /*0002*/ 	.short	(.L_1 - .L_0)
	.align		4
.L_0:
        /*0004*/ 	.word	index@(_Z4GEMMPKfS0_Pfiii)
        /*0008*/ 	.word	0x00000020


	//----- nvinfo : EIATTR_FRAME_SIZE
	.align		4
.L_1:
        /*000c*/ 	.byte	0x04, 0x11
        /*000e*/ 	.short	(.L_3 - .L_2)
	.align		4
.L_2:
        /*0010*/ 	.word	index@(_Z4GEMMPKfS0_Pfiii)
        /*0014*/ 	.word	0x00000000


	//----- nvinfo : EIATTR_MIN_STACK_SIZE
	.align		4
.L_3:
        /*0018*/ 	.byte	0x04, 0x12
        /*001a*/ 	.short	(.L_5 - .L_4)
	.align		4
.L_4:
        /*001c*/ 	.word	index@(_Z4GEMMPKfS0_Pfiii)
        /*0020*/ 	.word	0x00000000
.L_5:


//--------------------- .nv.compat                --------------------------
	.section	.nv.compat,"",@"SHT_CUDA_COMPAT_INFO"
	.align	4
        /*0000*/ 	.byte	0x02, 0x09, 0x00, 0x00, 0x02, 0x02, 0x01, 0x00, 0x02, 0x05, 0x05, 0x00, 0x03, 0x07, 0x01, 0x01
        /*0010*/ 	.byte	0x02, 0x03, 0x00, 0x00, 0x02, 0x06, 0x01, 0x00, 0x04, 0x0b, 0x08, 0x00, 0x09, 0x00, 0x00, 0x00
        /*0020*/ 	.byte	0x00, 0x00, 0x00, 0x00


//--------------------- .nv.info._Z4GEMMPKfS0_Pfiii --------------------------
	.section	.nv.info._Z4GEMMPKfS0_Pfiii,"",@"SHT_CUDA_INFO"
	.sectionflags	@""
	.align	4


	//----- nvinfo : EIATTR_CUDA_API_VERSION
	.align		4
        /*0000*/ 	.byte	0x04, 0x37
        /*0002*/ 	.short	(.L_7 - .L_6)
.L_6:
        /*0004*/ 	.word	0x00000082


	//----- nvinfo : EIATTR_KPARAM_INFO
	.align		4
.L_7:
        /*0008*/ 	.byte	0x04, 0x17
        /*000a*/ 	.short	(.L_9 - .L_8)
.L_8:
        /*000c*/ 	.word	0x00000000
        /*0010*/ 	.short	0x0005
        /*0012*/ 	.short	0x0020
        /*0014*/ 	.byte	0x00, 0xf0, 0x11, 0x00


	//----- nvinfo : EIATTR_KPARAM_INFO
	.align		4
.L_9:
        /*0018*/ 	.byte	0x04, 0x17
        /*001a*/ 	.short	(.L_11 - .L_10)
.L_10:
        /*001c*/ 	.word	0x00000000
        /*0020*/ 	.short	0x0004
        /*0022*/ 	.short	0x001c
        /*0024*/ 	.byte	0x00, 0xf0, 0x11, 0x00


	//----- nvinfo : EIATTR_KPARAM_INFO
	.align		4
.L_11:
        /*0028*/ 	.byte	0x04, 0x17
        /*002a*/ 	.short	(.L_13 - .L_12)
.L_12:
        /*002c*/ 	.word	0x00000000
        /*0030*/ 	.short	0x0003
        /*0032*/ 	.short	0x0018
        /*0034*/ 	.byte	0x00, 0xf0, 0x11, 0x00


	//----- nvinfo : EIATTR_KPARAM_INFO
	.align		4
.L_13:
        /*0038*/ 	.byte	0x04, 0x17
        /*003a*/ 	.short	(.L_15 - .L_14)
.L_14:
        /*003c*/ 	.word	0x00000000
        /*0040*/ 	.short	0x0002
        /*0042*/ 	.short	0x0010
        /*0044*/ 	.byte	0x00, 0xf5, 0x21, 0x00


	//----- nvinfo : EIATTR_KPARAM_INFO
	.align		4
.L_15:
        /*0048*/ 	.byte	0x04, 0x17
        /*004a*/ 	.short	(.L_17 - .L_16)
.L_16:
        /*004c*/ 	.word	0x00000000
        /*0050*/ 	.short	0x0001
        /*0052*/ 	.short	0x0008
        /*0054*/ 	.byte	0x00, 0xf5, 0x21, 0x00


	//----- nvinfo : EIATTR_KPARAM_INFO
	.align		4
.L_17:
        /*0058*/ 	.byte	0x04, 0x17
        /*005a*/ 	.short	(.L_19 - .L_18)
.L_18:
        /*005c*/ 	.word	0x00000000
        /*0060*/ 	.short	0x0000
        /*0062*/ 	.short	0x0000
        /*0064*/ 	.byte	0x00, 0xf5, 0x21, 0x00


	//----- nvinfo : EIATTR_SPARSE_MMA_MASK
	.align		4
.L_19:
        /*0068*/ 	.byte	0x03, 0x50
        /*006a*/ 	.short	0x0000


	//----- nvinfo : EIATTR_MAXREG_COUNT
	.align		4
        /*006c*/ 	.byte	0x03, 0x1b
        /*006e*/ 	.short	0x00ff


	//----- nvinfo : EIATTR_MERCURY_ISA_VERSION
	.align		4
        /*0070*/ 	.byte	0x03, 0x5f
        /*0072*/ 	.short	0x0101


	//----- nvinfo : EIATTR_VRC_CTA_INIT_COUNT
	.align		4
        /*0074*/ 	.byte	0x02, 0x4a
	.zero		1
	.zero		1


	//----- nvinfo : EIATTR_EXIT_INSTR_OFFSETS
	.align		4
        /*0078*/ 	.byte	0x04, 0x1c
        /*007a*/ 	.short	(.L_21 - .L_20)


	//   ....[0]....
.L_20:
        /*007c*/ 	.word	0x000000c0


	//   ....[1]....
        /*0080*/ 	.word	0x000008e0


	//----- nvinfo : EIATTR_CBANK_PARAM_SIZE
	.align		4
.L_21:
        /*0084*/ 	.byte	0x03, 0x19
        /*0086*/ 	.short	0x0024


	//----- nvinfo : EIATTR_PARAM_CBANK
	.align		4
        /*0088*/ 	.byte	0x04, 0x0a
        /*008a*/ 	.short	(.L_23 - .L_22)
	.align		4
.L_22:
        /*008c*/ 	.word	index@(.nv.constant0._Z4GEMMPKfS0_Pfiii)
        /*0090*/ 	.short	0x0380
        /*0092*/ 	.short	0x0024


	//----- nvinfo : EIATTR_SW_WAR
	.align		4
.L_23:
        /*0094*/ 	.byte	0x04, 0x36
        /*0096*/ 	.short	(.L_25 - .L_24)
.L_24:
        /*0098*/ 	.word	0x00000008
.L_25:


//--------------------- .nv.callgraph             --------------------------
	.section	.nv.callgraph,"",@"SHT_CUDA_CALLGRAPH"
	.align	4
	.sectionentsize	8
	.align		4
        /*0000*/ 	.word	0x00000000
	.align		4
        /*0004*/ 	.word	0xffffffff
	.align		4
        /*0008*/ 	.word	0x00000000
	.align		4
        /*000c*/ 	.word	0xfffffffe
	.align		4
        /*0010*/ 	.word	0x00000000
	.align		4
        /*0014*/ 	.word	0xfffffffd
	.align		4
        /*0018*/ 	.word	0x00000000
	.align		4
        /*001c*/ 	.word	0xfffffffc


//--------------------- .text._Z4GEMMPKfS0_Pfiii  --------------------------
	.section	.text._Z4GEMMPKfS0_Pfiii,"ax",@progbits
	.align	128
        .global         _Z4GEMMPKfS0_Pfiii
        .type           _Z4GEMMPKfS0_Pfiii,@function
        .size           _Z4GEMMPKfS0_Pfiii,(.L_x_5 - _Z4GEMMPKfS0_Pfiii)
        .other          _Z4GEMMPKfS0_Pfiii,@"STO_CUDA_ENTRY STV_DEFAULT"
_Z4GEMMPKfS0_Pfiii:
.text._Z4GEMMPKfS0_Pfiii:
[----:B------:R-:W-:Y:S01]  /*0000*/  LDC R1, c[0x0][0x37c] ;  /* 0x0000df00ff017b82 */ /* 0x000fe20000000800 */
[----:B------:R-:W0:Y:S07]  /*0010*/  S2R R5, SR_TID.X ;  /* 0x0000000000057919 */ /* 0x000e2e0000002100 */
[----:B------:R-:W1:Y:S01]  /*0020*/  LDC R19, c[0x0][0x364] ;  /* 0x0000d900ff137b82 */ /* 0x000e620000000800 */
[----:B------:R-:W1:Y:S07]  /*0030*/  S2R R4, SR_TID.Y ;  /* 0x0000000000047919 */ /* 0x000e6e0000002200 */
[----:B------:R-:W0:Y:S08]  /*0040*/  S2UR UR5, SR_CTAID.X ;  /* 0x00000000000579c3 */ /* 0x000e300000002500 */
[----:B------:R-:W0:Y:S08]  /*0050*/  LDC R0, c[0x0][0x360] ;  /* 0x0000d800ff007b82 */ /* 0x000e300000000800 */
[----:B------:R-:W1:Y:S08]  /*0060*/  S2UR UR4, SR_CTAID.Y ;  /* 0x00000000000479c3 */ /* 0x000e700000002600 */
[----:B------:R-:W2:Y:S01]  /*0070*/  LDC.64 R2, c[0x0][0x398] ;  /* 0x0000e600ff027b82 */ /* 0x000ea20000000a00 */
[----:B0-----:R-:W-:-:S02]  /*0080*/  IMAD R0, R0, UR5, R5 ;  /* 0x0000000500007c24 */ /* 0x001fc4000f8e0205 */
[----:B-1----:R-:W-:-:S03]  /*0090*/  IMAD R19, R19, UR4, R4 ;  /* 0x0000000413137c24 */ /* 0x002fc6000f8e0204 */
[----:B--2---:R-:W-:-:S04]  /*00a0*/  ISETP.GE.AND P0, PT, R0, R3, PT ;  /* 0x000000030000720c */ /* 0x004fc80003f06270 */
[----:B------:R-:W-:-:S13]  /*00b0*/  ISETP.GE.OR P0, PT, R19, R2, P0 ;  /* 0x000000021300720c */ /* 0x000fda0000706670 */
[----:B------:R-:W-:Y:S05]  /*00c0*/  @P0 EXIT ;  /* 0x000000000000094d */ /* 0x000fea0003800000 */
[----:B------:R-:W0:Y:S01]  /*00d0*/  LDC R2, c[0x0][0x3a0] ;  /* 0x0000e800ff027b82 */ /* 0x000e220000000800 */
[----:B------:R-:W1:Y:S01]  /*00e0*/  LDCU.64 UR4, c[0x0][0x358] ;  /* 0x00006b00ff0477ac */ /* 0x000e620008000a00 */
[----:B------:R-:W-:Y:S01]  /*00f0*/  HFMA2 R24, -RZ, RZ, 0, 0 ;  /* 0x00000000ff187431 */ /* 0x000fe200000001ff */
[----:B0-----:R-:W-:-:S13]  /*0100*/  ISETP.GE.AND P0, PT, R2, 0x1, PT ;  /* 0x000000010200780c */ /* 0x001fda0003f06270 */
[----:B-1----:R-:W-:Y:S05]  /*0110*/  @!P0 BRA `(.L_x_0) ;  /* 0x0000000400e08947 */ /* 0x002fea0003800000 */
[C---:B------:R-:W-:Y:S01]  /*0120*/  ISETP.GE.U32.AND P1, PT, R2.reuse, 0x8, PT ;  /* 0x000000080200780c */ /* 0x040fe20003f26070 */
[----:B------:R-:W-:Y:S01]  /*0130*/  IMAD R20, R19, R2, RZ ;  /* 0x0000000213147224 */ /* 0x000fe200078e02ff */
[----:B------:R-:W-:Y:S02]  /*0140*/  LOP3.LUT R27, R2, 0x7, RZ, 0xc0, !PT ;  /* 0x00000007021b7812 */ /* 0x000fe400078ec0ff */
[----:B------:R-:W-:Y:S02]  /*0150*/  MOV R24, RZ ;  /* 0x000000ff00187202 */ /* 0x000fe40000000f00 */
[----:B------:R-:W-:Y:S02]  /*0160*/  ISETP.NE.AND P0, PT, R27, RZ, PT ;  /* 0x000000ff1b00720c */ /* 0x000fe40003f05270 */
[----:B------:R-:W-:-:S05]  /*0170*/  MOV R21, RZ ;  /* 0x000000ff00157202 */ /* 0x000fca0000000f00 */
[----:B------:R-:W-:Y:S06]  /*0180*/  @!P1 BRA `(.L_x_1) ;  /* 0x0000000000c49947 */ /* 0x000fec0003800000 */
[----:B------:R-:W0:Y:S01]  /*0190*/  LDC.64 R4, c[0x0][0x380] ;  /* 0x0000e000ff047b82 */ /* 0x000e220000000a00 */
[----:B------:R-:W-:Y:S02]  /*01a0*/  LOP3.LUT R21, R2, 0x7ffffff8, RZ, 0xc0, !PT ;  /* 0x7ffffff802157812 */ /* 0x000fe400078ec0ff */
[----:B------:R-:W-:Y:S02]  /*01b0*/  MOV R24, RZ ;  /* 0x000000ff00187202 */ /* 0x000fe40000000f00 */
[----:B------:R-:W-:Y:S02]  /*01c0*/  MOV R18, R0 ;  /* 0x0000000000127202 */ /* 0x000fe40000000f00 */
[----:B------:R-:W-:Y:S01]  /*01d0*/  IADD3 R22, PT, PT, -R21, RZ, RZ ;  /* 0x000000ff15167210 */ /* 0x000fe20007ffe1ff */
[----:B0-----:R-:W-:-:S03]  /*01e0*/  IMAD.WIDE.U32 R4, R20, 0x4, R4 ;  /* 0x0000000414047825 */ /* 0x001fc600078e0004 */
[----:B------:R-:W-:-:S04]  /*01f0*/  IADD3 R6, P1, PT, R4, 0x10, RZ ;  /* 0x0000001004067810 */ /* 0x000fc80007f3e0ff */
[----:B------:R-:W-:-:S09]  /*0200*/  IADD3.X R7, PT, PT, RZ, R5, RZ, P1, !PT ;  /* 0x00000005ff077210 */ /* 0x000fd20000ffe4ff */
.L_x_2:
[----:B------:R-:W0:Y:S01]  /*0210*/  LDC.64 R16, c[0x0][0x388] ;  /* 0x0000e200ff107b82 */ /* 0x000e220000000a00 */
[----:B------:R-:W-:Y:S02]  /*0220*/  MOV R4, R6 ;  /* 0x0000000600047202 */ /* 0x000fe40000000f00 */
[----:B------:R-:W-:-:S05]  /*0230*/  MOV R5, R7 ;  /* 0x0000000700057202 */ /* 0x000fca0000000f00 */
[----:B------:R-:W2:Y:S04]  /*0240*/  LDG.E R25, desc[UR4][R4.64+-0x10] ;  /* 0xfffff00404197981 */ /* 0x000ea8000c1e1900 */
[----:B------:R-:W3:Y:S04]  /*0250*/  LDG.E R23, desc[UR4][R4.64+-0xc] ;  /* 0xfffff40404177981 */ /* 0x000ee8000c1e1900 */
[----:B------:R-:W4:Y:S04]  /*0260*/  LDG.E R29, desc[UR4][R4.64+-0x8] ;  /* 0xfffff804041d7981 */ /* 0x000f28000c1e1900 */
[----:B------:R-:W5:Y:S01]  /*0270*/  LDG.E R28, desc[UR4][R4.64+-0x4] ;  /* 0xfffffc04041c7981 */ /* 0x000f62000c1e1900 */
[----:B0-----:R-:W-:-:S05]  /*0280*/  IMAD.WIDE R16, R18, 0x4, R16 ;  /* 0x0000000412107825 */ /* 0x001fca00078e0210 */
[----:B------:R0:W2:Y:S01]  /*0290*/  LDG.E R26, desc[UR4][R16.64] ;  /* 0x00000004101a7981 */ /* 0x0000a2000c1e1900 */
[----:B------:R-:W-:-:S04]  /*02a0*/  IMAD.WIDE R14, R3, 0x4, R16 ;  /* 0x00000004030e7825 */ /* 0x000fc800078e0210 */
[C---:B------:R-:W-:Y:S02]  /*02b0*/  IMAD.WIDE R6, R3.reuse, 0x4, R14 ;  /* 0x0000000403067825 */ /* 0x040fe400078e020e */
[----:B------:R-:W3:Y:S02]  /*02c0*/  LDG.E R14, desc[UR4][R14.64] ;  /* 0x000000040e0e7981 */ /* 0x000ee4000c1e1900 */
[C---:B------:R-:W-:Y:S02]  /*02d0*/  IMAD.WIDE R10, R3.reuse, 0x4, R6 ;  /* 0x00000004030a7825 */ /* 0x040fe400078e0206 */
[----:B------:R-:W4:Y:S02]  /*02e0*/  LDG.E R6, desc[UR4][R6.64] ;  /* 0x0000000406067981 */ /* 0x000f24000c1e1900 */
[C---:B------:R-:W-:Y:S02]  /*02f0*/  IMAD.WIDE R8, R3.reuse, 0x4, R10 ;  /* 0x0000000403087825 */ /* 0x040fe400078e020a */
[----:B------:R-:W5:Y:S02]  /*0300*/  LDG.E R10, desc[UR4][R10.64] ;  /* 0x000000040a0a7981 */ /* 0x000f64000c1e1900 */
[----:B------:R-:W-:-:S02]  /*0310*/  IMAD.WIDE R12, R3, 0x4, R8 ;  /* 0x00000004030c7825 */ /* 0x000fc400078e0208 */
[----:B------:R-:W5:Y:S04]  /*0320*/  LDG.E R7, desc[UR4][R4.64] ;  /* 0x0000000404077981 */ /* 0x000f68000c1e1900 */
[----:B------:R-:W5:Y:S01]  /*0330*/  LDG.E R8, desc[UR4][R8.64] ;  /* 0x0000000408087981 */ /* 0x000f62000c1e1900 */
[----:B0-----:R-:W-:-:S03]  /*0340*/  IMAD.WIDE R16, R3, 0x4, R12 ;  /* 0x0000000403107825 */ /* 0x001fc600078e020c */
[----:B------:R-:W5:Y:S04]  /*0350*/  LDG.E R12, desc[UR4][R12.64] ;  /* 0x000000040c0c7981 */ /* 0x000f68000c1e1900 */
[----:B------:R-:W5:Y:S04]  /*0360*/  LDG.E R15, desc[UR4][R16.64] ;  /* 0x00000004100f7981 */ /* 0x000f68000c1e1900 */
[----:B------:R-:W5:Y:S04]  /*0370*/  LDG.E R9, desc[UR4][R4.64+0x4] ;  /* 0x0000040404097981 */ /* 0x000f68000c1e1900 */
[----:B------:R-:W5:Y:S01]  /*0380*/  LDG.E R11, desc[UR4][R4.64+0xc] ;  /* 0x00000c04040b7981 */ /* 0x000f62000c1e1900 */
[----:B--2---:R-:W-:Y:S01]  /*0390*/  FFMA R26, R25, R26, R24 ;  /* 0x0000001a191a7223 */ /* 0x004fe20000000018 */
[----:B------:R-:W-:-:S02]  /*03a0*/  IMAD.WIDE R24, R3, 0x4, R16 ;  /* 0x0000000403187825 */ /* 0x000fc400078e0210 */
[----:B------:R-:W2:Y:S04]  /*03b0*/  LDG.E R16, desc[UR4][R4.64+0x8] ;  /* 0x0000080404107981 */ /* 0x000ea8000c1e1900 */
[----:B------:R-:W2:Y:S01]  /*03c0*/  LDG.E R24, desc[UR4][R24.64] ;  /* 0x0000000418187981 */ /* 0x000ea2000c1e1900 */
[----:B---3--:R-:W-:Y:S01]  /*03d0*/  FFMA R14, R23, R14, R26 ;  /* 0x0000000e170e7223 */ /* 0x008fe2000000001a */
[----:B------:R-:W-:-:S03]  /*03e0*/  IADD3 R22, PT, PT, R22, 0x8, RZ ;  /* 0x0000000816167810 */ /* 0x000fc60007ffe0ff */
[----:B----4-:R-:W-:Y:S01]  /*03f0*/  FFMA R29, R29, R6, R14 ;  /* 0x000000061d1d7223 */ /* 0x010fe2000000000e */
[----:B------:R-:W-:-:S03]  /*0400*/  ISETP.NE.AND P1, PT, R22, RZ, PT ;  /* 0x000000ff1600720c */ /* 0x000fc60003f25270 */
[----:B-----5:R-:W-:Y:S01]  /*0410*/  FFMA R10, R28, R10, R29 ;  /* 0x0000000a1c0a7223 */ /* 0x020fe2000000001d */
[----:B------:R-:W-:-:S03]  /*0420*/  IADD3 R6, P2, PT, R4, 0x20, RZ ;  /* 0x0000002004067810 */ /* 0x000fc60007f5e0ff */
[----:B------:R-:W-:Y:S01]  /*0430*/  FFMA R8, R7, R8, R10 ;  /* 0x0000000807087223 */ /* 0x000fe2000000000a */
[----:B------:R-:W-:Y:S02]  /*0440*/  IADD3.X R7, PT, PT, RZ, R5, RZ, P2, !PT ;  /* 0x00000005ff077210 */ /* 0x000fe400017fe4ff */
[----:B------:R-:W-:Y:S01]  /*0450*/  LEA R18, R3, R18, 0x3 ;  /* 0x0000001203127211 */ /* 0x000fe200078e18ff */
[----:B------:R-:W-:-:S04]  /*0460*/  FFMA R9, R9, R12, R8 ;  /* 0x0000000c09097223 */ /* 0x000fc80000000008 */
[----:B--2---:R-:W-:-:S04]  /*0470*/  FFMA R16, R16, R15, R9 ;  /* 0x0000000f10107223 */ /* 0x004fc80000000009 */
[----:B------:R-:W-:Y:S01]  /*0480*/  FFMA R24, R11, R24, R16 ;  /* 0x000000180b187223 */ /* 0x000fe20000000010 */
[----:B------:R-:W-:Y:S06]  /*0490*/  @P1 BRA `(.L_x_2) ;  /* 0xfffffffc005c1947 */ /* 0x000fec000383ffff */
.L_x_1:
[----:B------:R-:W-:Y:S05]  /*04a0*/  @!P0 BRA `(.L_x_0) ;  /* 0x0000000000fc8947 */ /* 0x000fea0003800000 */
[----:B------:R-:W-:Y:S02]  /*04b0*/  ISETP.GE.U32.AND P1, PT, R27, 0x4, PT ;  /* 0x000000041b00780c */ /* 0x000fe40003f26070 */
[----:B------:R-:W-:-:S04]  /*04c0*/  LOP3.LUT R16, R2, 0x3, RZ, 0xc0, !PT ;  /* 0x0000000302107812 */ /* 0x000fc800078ec0ff */
[----:B------:R-:W-:-:S07]  /*04d0*/  ISETP.NE.AND P0, PT, R16, RZ, PT ;  /* 0x000000ff1000720c */ /* 0x000fce0003f05270 */
[----:B------:R-:W-:Y:S06]  /*04e0*/  @!P1 BRA `(.L_x_3) ;  /* 0x00000000006c9947 */ /* 0x000fec0003800000 */
[----:B------:R-:W0:Y:S01]  /*04f0*/  LDC.64 R6, c[0x0][0x388] ;  /* 0x0000e200ff067b82 */ /* 0x000e220000000a00 */
[----:B------:R-:W1:Y:S01]  /*0500*/  LDCU.64 UR6, c[0x0][0x380] ;  /* 0x00007000ff0677ac */ /* 0x000e620008000a00 */
[----:B------:R-:W-:Y:S01]  /*0510*/  IMAD R9, R21, R3, R0 ;  /* 0x0000000315097224 */ /* 0x000fe200078e0200 */
[CC--:B------:R-:W-:Y:S02]  /*0520*/  IADD3 R5, PT, PT, R20.reuse, R21.reuse, RZ ;  /* 0x0000001514057210 */ /* 0x0c0fe40007ffe0ff */
[----:B------:R-:W-:-:S03]  /*0530*/  IADD3 R10, P1, PT, R20, R21, RZ ;  /* 0x00000015140a7210 */ /* 0x000fc60007f3e0ff */
[----:B------:R-:W2:Y:S01]  /*0540*/  LDC.64 R14, c[0x0][0x380] ;  /* 0x0000e000ff0e7b82 */ /* 0x000ea20000000a00 */
[----:B0-----:R-:W-:-:S04]  /*0550*/  IMAD.WIDE R6, R9, 0x4, R6 ;  /* 0x0000000409067825 */ /* 0x001fc800078e0206 */
[----:B------:R-:W-:Y:S02]  /*0560*/  IMAD.WIDE R8, R3, 0x4, R6 ;  /* 0x0000000403087825 */ /* 0x000fe400078e0206 */
[----:B------:R-:W3:Y:S02]  /*0570*/  LDG.E R6, desc[UR4][R6.64] ;  /* 0x0000000406067981 */ /* 0x000ee4000c1e1900 */
[----:B--2---:R-:W-:Y:S01]  /*0580*/  IMAD.WIDE.U32 R14, R5, 0x4, R14 ;  /* 0x00000004050e7825 */ /* 0x004fe200078e000e */
[----:B------:R-:W-:Y:S02]  /*0590*/  IADD3.X R5, PT, PT, RZ, RZ, RZ, P1, !PT ;  /* 0x000000ffff057210 */ /* 0x000fe40000ffe4ff */
[----:B-1----:R-:W-:-:S03]  /*05a0*/  LEA R4, P1, R10, UR6, 0x2 ;  /* 0x000000060a047c11 */ /* 0x002fc6000f8210ff */
[----:B------:R-:W3:Y:S01]  /*05b0*/  LDG.E R15, desc[UR4][R14.64] ;  /* 0x000000040e0f7981 */ /* 0x000ee2000c1e1900 */
[----:B------:R-:W-:Y:S01]  /*05c0*/  LEA.HI.X R5, R10, UR7, R5, 0x2, P1 ;  /* 0x000000070a057c11 */ /* 0x000fe200088f1405 */
[C---:B------:R-:W-:Y:S02]  /*05d0*/  IMAD.WIDE R10, R3.reuse, 0x4, R8 ;  /* 0x00000004030a7825 */ /* 0x040fe400078e0208 */
[----:B------:R-:W2:Y:S04]  /*05e0*/  LDG.E R8, desc[UR4][R8.64] ;  /* 0x0000000408087981 */ /* 0x000ea8000c1e1900 */
[----:B------:R-:W2:Y:S01]  /*05f0*/  LDG.E R17, desc[UR4][R4.64+0x4] ;  /* 0x0000040404117981 */ /* 0x000ea2000c1e1900 */
[----:B------:R-:W-:-:S03]  /*0600*/  IMAD.WIDE R12, R3, 0x4, R10 ;  /* 0x00000004030c7825 */ /* 0x000fc600078e020a */
[----:B------:R-:W4:Y:S04]  /*0610*/  LDG.E R22, desc[UR4][R10.64] ;  /* 0x000000040a167981 */ /* 0x000f28000c1e1900 */
[----:B------:R-:W4:Y:S04]  /*0620*/  LDG.E R18, desc[UR4][R4.64+0x8] ;  /* 0x0000080404127981 */ /* 0x000f28000c1e1900 */
[----:B------:R-:W5:Y:S04]  /*0630*/  LDG.E R26, desc[UR4][R4.64+0xc] ;  /* 0x00000c04041a7981 */ /* 0x000f68000c1e1900 */
[----:B------:R-:W5:Y:S01]  /*0640*/  LDG.E R12, desc[UR4][R12.64] ;  /* 0x000000040c0c7981 */ /* 0x000f62000c1e1900 */
[----:B------:R-:W-:Y:S01]  /*0650*/  IADD3 R21, PT, PT, R21, 0x4, RZ ;  /* 0x0000000415157810 */ /* 0x000fe20007ffe0ff */
[----:B---3--:R-:W-:-:S04]  /*0660*/  FFMA R24, R15, R6, R24 ;  /* 0x000000060f187223 */ /* 0x008fc80000000018 */
[----:B--2---:R-:W-:-:S04]  /*0670*/  FFMA R17, R17, R8, R24 ;  /* 0x0000000811117223 */ /* 0x004fc80000000018 */
[----:B----4-:R-:W-:-:S04]  /*0680*/  FFMA R17, R18, R22, R17 ;  /* 0x0000001612117223 */ /* 0x010fc80000000011 */
[----:B-----5:R-:W-:-:S07]  /*0690*/  FFMA R24, R26, R12, R17 ;  /* 0x0000000c1a187223 */ /* 0x020fce0000000011 */
.L_x_3:
[----:B------:R-:W-:Y:S05]  /*06a0*/  @!P0 BRA `(.L_x_0) ;  /* 0x00000000007c8947 */ /* 0x000fea0003800000 */
[----:B------:R-:W-:Y:S01]  /*06b0*/  ISETP.NE.AND P1, PT, R16, 0x1, PT ;  /* 0x000000011000780c */ /* 0x000fe20003f25270 */
[----:B------:R-:W0:Y:S01]  /*06c0*/  LDC.64 R12, c[0x0][0x380] ;  /* 0x0000e000ff0c7b82 */ /* 0x000e220000000a00 */
[----:B------:R-:W-:-:S04]  /*06d0*/  LOP3.LUT R2, R2, 0x1, RZ, 0xc0, !PT ;  /* 0x0000000102027812 */ /* 0x000fc800078ec0ff */
[----:B------:R-:W-:-:S03]  /*06e0*/  ISETP.NE.U32.AND P0, PT, R2, 0x1, PT ;  /* 0x000000010200780c */ /* 0x000fc60003f05070 */
[----:B------:R-:W1:Y:S04]  /*06f0*/  LDC.64 R10, c[0x0][0x388] ;  /* 0x0000e200ff0a7b82 */ /* 0x000e680000000a00 */
[CC--:B------:R-:W-:Y:S02]  /*0700*/  @P1 IADD3 R15, PT, PT, R20.reuse, R21.reuse, RZ ;  /* 0x00000015140f1210 */ /* 0x0c0fe40007ffe0ff */
[----:B------:R-:W-:Y:S02]  /*0710*/  @P1 IADD3 R2, P2, PT, R20, R21, RZ ;  /* 0x0000001514021210 */ /* 0x000fe40007f5e0ff */
[----:B------:R-:W2:Y:S02]  /*0720*/  @P1 LDC.64 R4, c[0x0][0x380] ;  /* 0x0000e000ff041b82 */ /* 0x000ea40000000a00 */
[----:B------:R-:W-:-:S06]  /*0730*/  @P1 IADD3.X R14, PT, PT, RZ, RZ, RZ, P2, !PT ;  /* 0x000000ffff0e1210 */ /* 0x000fcc00017fe4ff */
[----:B------:R-:W3:Y:S01]  /*0740*/  LDC.64 R6, c[0x0][0x380] ;  /* 0x0000e000ff067b82 */ /* 0x000ee20000000a00 */
[----:B0-----:R-:W-:-:S04]  /*0750*/  @P1 IMAD.WIDE.U32 R12, R15, 0x4, R12 ;  /* 0x000000040f0c1825 */ /* 0x001fc800078e000c */
[C---:B------:R-:W-:Y:S01]  /*0760*/  @P1 IMAD R15, R21.reuse, R3, R0 ;  /* 0x00000003150f1224 */ /* 0x040fe200078e0200 */
[----:B------:R-:W-:Y:S01]  /*0770*/  @P1 IADD3 R21, PT, PT, R21, 0x2, RZ ;  /* 0x0000000215151810 */ /* 0x000fe20007ffe0ff */
[----:B------:R-:W4:Y:S01]  /*0780*/  @P1 LDG.E R13, desc[UR4][R12.64] ;  /* 0x000000040c0d1981 */ /* 0x000f22000c1e1900 */
[----:B------:R-:W0:Y:S01]  /*0790*/  LDC.64 R8, c[0x0][0x388] ;  /* 0x0000e200ff087b82 */ /* 0x000e220000000a00 */
[----:B-1----:R-:W-:Y:S01]  /*07a0*/  @P1 IMAD.WIDE R10, R15, 0x4, R10 ;  /* 0x000000040f0a1825 */ /* 0x002fe200078e020a */
[----:B------:R-:W-:Y:S02]  /*07b0*/  @!P0 IADD3 R17, PT, PT, R20, R21, RZ ;  /* 0x0000001514118210 */ /* 0x000fe40007ffe0ff */
[----:B--2---:R-:W-:Y:S01]  /*07c0*/  @P1 LEA R4, P2, R2, R4, 0x2 ;  /* 0x0000000402041211 */ /* 0x004fe200078410ff */
[----:B------:R-:W-:-:S03]  /*07d0*/  @!P0 IMAD R21, R21, R3, R0 ;  /* 0x0000000315158224 */ /* 0x000fc600078e0200 */
[----:B------:R-:W-:Y:S01]  /*07e0*/  @P1 LEA.HI.X R5, R2, R5, R14, 0x2, P2 ;  /* 0x0000000502051211 */ /* 0x000fe200010f140e */
[----:B------:R-:W-:Y:S01]  /*07f0*/  @P1 IMAD.WIDE R14, R3, 0x4, R10 ;  /* 0x00000004030e1825 */ /* 0x000fe200078e020a */
[----:B------:R-:W4:Y:S03]  /*0800*/  @P1 LDG.E R2, desc[UR4][R10.64] ;  /* 0x000000040a021981 */ /* 0x000f26000c1e1900 */
[----:B---3--:R-:W-:Y:S01]  /*0810*/  @!P0 IMAD.WIDE.U32 R6, R17, 0x4, R6 ;  /* 0x0000000411068825 */ /* 0x008fe200078e0006 */
[----:B------:R-:W2:Y:S04]  /*0820*/  @P1 LDG.E R5, desc[UR4][R4.64+0x4] ;  /* 0x0000040404051981 */ /* 0x000ea8000c1e1900 */
[----:B------:R-:W2:Y:S01]  /*0830*/  @P1 LDG.E R14, desc[UR4][R14.64] ;  /* 0x000000040e0e1981 */ /* 0x000ea2000c1e1900 */
[----:B0-----:R-:W-:-:S03]  /*0840*/  @!P0 IMAD.WIDE R8, R21, 0x4, R8 ;  /* 0x0000000415088825 */ /* 0x001fc600078e0208 */
[----:B------:R-:W3:Y:S04]  /*0850*/  @!P0 LDG.E R7, desc[UR4][R6.64] ;  /* 0x0000000406078981 */ /* 0x000ee8000c1e1900 */
[----:B------:R-:W3:Y:S01]  /*0860*/  @!P0 LDG.E R8, desc[UR4][R8.64] ;  /* 0x0000000408088981 */ /* 0x000ee2000c1e1900 */
[----:B----4-:R-:W-:-:S04]  /*0870*/  @P1 FFMA R2, R13, R2, R24 ;  /* 0x000000020d021223 */ /* 0x010fc80000000018 */
[----:B--2---:R-:W-:-:S04]  /*0880*/  @P1 FFMA R24, R5, R14, R2 ;  /* 0x0000000e05181223 */ /* 0x004fc80000000002 */
[----:B---3--:R-:W-:-:S07]  /*0890*/  @!P0 FFMA R24, R7, R8, R24 ;  /* 0x0000000807188223 */ /* 0x008fce0000000018 */
.L_x_0:
[----:B------:R-:W0:Y:S01]  /*08a0*/  LDC.64 R4, c[0x0][0x390] ;  /* 0x0000e400ff047b82 */ /* 0x000e220000000a00 */
[----:B------:R-:W-:-:S04]  /*08b0*/  IMAD R3, R19, R3, R0 ;  /* 0x0000000313037224 */ /* 0x000fc800078e0200 */
[----:B0-----:R-:W-:-:S05]  /*08c0*/  IMAD.WIDE R2, R3, 0x4, R4 ;  /* 0x0000000403027825 */ /* 0x001fca00078e0204 */
[----:B------:R-:W-:Y:S01]  /*08d0*/  STG.E desc[UR4][R2.64], R24 ;  /* 0x0000001802007986 */ /* 0x000fe2000c101904 */
[----:B------:R-:W-:Y:S05]  /*08e0*/  EXIT ;  /* 0x000000000000794d */ /* 0x000fea0003800000 */
.L_x_4:
[----:B------:R-:W-:-:S00]  /*08f0*/  BRA `(.L_x_4) ;  /* 0xfffffffc00fc7947 */ /* 0x000fc0000383ffff */
[----:B------:R-:W-:-:S00]  /*0900*/  NOP ;  /* 0x0000000000007918 */ /* 0x000fc00000000000 */
[----:B------:R-:W-:-:S00]  /*0910*/  NOP ;  /* 0x0000000000007918 */ /* 0x000fc00000000000 */
[----:B------:R-:W-:-:S00]  /*0920*/  NOP ;  /* 0x0000000000007918 */ /* 0x000fc00000000000 */
[----:B------:R-:W-:-:S00]  /*0930*/  NOP ;  /* 0x0000000000007918 */ /* 0x000fc00000000000 */
[----:B------:R-:W-:-:S00]  /*0940*/  NOP ;  /* 0x0000000000007918 */ /* 0x000fc00000000000 */
[----:B------:R-:W-:-:S00]  /*0950*/  NOP ;  /* 0x0000000000007918 */ /* 0x000fc00000000000 */
[----:B------:R-:W-:-:S00]  /*0960*/  NOP ;  /* 0x0000000000007918 */ /* 0x000fc00000000000 */
[----:B------:R-:W-:-:S00]  /*0970*/  NOP ;  /* 0x0000000000007918 */ /* 0x000fc00000000000 */
.L_x_5:


//--------------------- .nv.shared.reserved.0     --------------------------
	.section	.nv.shared.reserved.0,"aw",@nobits
	.weak		__nv_reservedSMEM_offset_0_alias
	.size		__nv_reservedSMEM_offset_0_alias, 0, 64
	.other		__nv_reservedSMEM_offset_0_alias,@"STO_CUDA_RESERVED_SHARED STV_DEFAULT"
__nv_reservedSMEM_offset_0_alias:
	.zero		0
	.zero		64


//--------------------- .nv.constant0._Z4GEMMPKfS0_Pfiii --------------------------
	.section	.nv.constant0._Z4GEMMPKfS0_Pfiii,"a",@progbits
	.sectionflags	@""
	.align	4
.nv.constant0._Z4GEMMPKfS0_Pfiii:
	.zero		932


//--------------------- SYMBOLS --------------------------

	.type		.nv.reservedSmem.offset0,@object
	.size		.nv.reservedSmem.offset0,0x4
